//
// Generated by NVIDIA NVVM Compiler
//
// Compiler Build ID: CL-36424714
// Cuda compilation tools, release 13.0, V13.0.88
// Based on NVVM 20.0.0
//

.version 9.0
.target sm_100
.address_size 64

	// .globl	_Z9cudaFunctPfS_

.visible .entry _Z9cudaFunctPfS_(
	.param .u64 .ptr .align 1 _Z9cudaFunctPfS__param_0,
	.param .u64 .ptr .align 1 _Z9cudaFunctPfS__param_1
)
{
	.reg .pred 	%p<3>;
	.reg .b32 	%r<5>;
	.reg .b32 	%f<4>;
	.reg .b64 	%rd<14>;

	ld.param.u64 	%rd7, [_Z9cudaFunctPfS__param_0];
	ld.param.u64 	%rd8, [_Z9cudaFunctPfS__param_1];
	mov.u32 	%r4, %tid.x;
	setp.gt.u32 	%p1, %r4, 19;
	@%p1 bra 	$L__BB0_3;
	mul.wide.u32 	%rd9, %r4, 4;
	cvta.to.global.u64 	%rd10, %rd8;
	add.s64 	%rd13, %rd10, %rd9;
	cvta.to.global.u64 	%rd11, %rd7;
	add.s64 	%rd12, %rd11, %rd9;
$L__BB0_2:
	ld.global.f32 	%f1, [%rd12];
	ld.global.f32 	%f2, [%rd12+-4];
	sub.f32 	%f3, %f1, %f2;
	st.global.f32 	[%rd13], %f3;
	add.s32 	%r3, %r4, 10;
	add.s64 	%rd13, %rd13, 40;
	add.s64 	%rd12, %rd12, 40;
	setp.lt.u32 	%p2, %r4, 10;
	mov.u32 	%r4, %r3;
	@%p2 bra 	$L__BB0_2;
$L__BB0_3:
	ret;

}


// ===== COMPILED SASS (sm_100) =====

	.target	sm_100

	.elftype	@"ET_EXEC"


//--------------------- .note.nv.tkinfo           --------------------------
	.section	.note.nv.tkinfo,"",@"SHT_NOTE"
	.sectionflags	@"SHF_NOTE_NV_TKINFO"
	.tkinfo
        /*0018*/ 	.word	0x00000002
        /*0030*/ 	.string	""
        /*0030*/ 	.string	"ptxas"
        /*0030*/ 	.string	"Cuda compilation tools, release 13.0, V13.0.88"
        /*0030*/ 	.string	"Build cuda_13.0.r13.0/compiler.36424714_0"
        /*0030*/ 	.string	"-arch sm_100 -m 64 "



//--------------------- .note.nv.cuinfo           --------------------------
	.section	.note.nv.cuinfo,"",@"SHT_NOTE"
	.sectionflags	@"SHF_NOTE_NV_CUINFO"
        /*0018*/ 	.short	0x0002
        /*001a*/ 	.short	0x0064
        /*001c*/ 	.short	0x0082
	.zero		2


//--------------------- .nv.info                  --------------------------
	.section	.nv.info,"",@"SHT_CUDA_INFO"
	.align	4


	//----- nvinfo : EIATTR_REGCOUNT
	.align		4
        /*0000*/ 	.byte	0x04, 0x2f
        /*0002*/ 	.short	(.L_1 - .L_0)
	.align		4
.L_0:
        /*0004*/ 	.word	index@(_Z9cudaFunctPfS_)
        /*0008*/ 	.word	0x00000010


	//----- nvinfo : EIATTR_FRAME_SIZE
	.align		4
.L_1:
        /*000c*/ 	.byte	0x04, 0x11
        /*000e*/ 	.short	(.L_3 - .L_2)
	.align		4
.L_2:
        /*0010*/ 	.word	index@(_Z9cudaFunctPfS_)
        /*0014*/ 	.word	0x00000000


	//----- nvinfo : EIATTR_MIN_STACK_SIZE
	.align		4
.L_3:
        /*0018*/ 	.byte	0x04, 0x12
        /*001a*/ 	.short	(.L_5 - .L_4)
	.align		4
.L_4:
        /*001c*/ 	.word	index@(_Z9cudaFunctPfS_)
        /*0020*/ 	.word	0x00000000
.L_5:


//--------------------- .nv.compat                --------------------------
	.section	.nv.compat,"",@"SHT_CUDA_COMPAT_INFO"
	.align	4
        /*0000*/ 	.byte	0x02, 0x09, 0x00, 0x00, 0x02, 0x02, 0x01, 0x00, 0x02, 0x05, 0x05, 0x00, 0x03, 0x07, 0x01, 0x01
        /*0010*/ 	.byte	0x02, 0x03, 0x00, 0x00, 0x02, 0x06, 0x01, 0x00, 0x04, 0x0b, 0x08, 0x00, 0x09, 0x00, 0x00, 0x00
        /*0020*/ 	.byte	0x00, 0x00, 0x00, 0x00


//--------------------- .nv.info._Z9cudaFunctPfS_ --------------------------
	.section	.nv.info._Z9cudaFunctPfS_,"",@"SHT_CUDA_INFO"
	.sectionflags	@""
	.align	4


	//----- nvinfo : EIATTR_CUDA_API_VERSION
	.align		4
        /*0000*/ 	.byte	0x04, 0x37
        /*0002*/ 	.short	(.L_7 - .L_6)
.L_6:
        /*0004*/ 	.word	0x00000082


	//----- nvinfo : EIATTR_KPARAM_INFO
	.align		4
.L_7:
        /*0008*/ 	.byte	0x04, 0x17
        /*000a*/ 	.short	(.L_9 - .L_8)
.L_8:
        /*000c*/ 	.word	0x00000000
        /*0010*/ 	.short	0x0001
        /*0012*/ 	.short	0x0008
        /*0014*/ 	.byte	0x00, 0xf5, 0x21, 0x00


	//----- nvinfo : EIATTR_KPARAM_INFO
	.align		4
.L_9:
        /*0018*/ 	.byte	0x04, 0x17
        /*001a*/ 	.short	(.L_11 - .L_10)
.L_10:
        /*001c*/ 	.word	0x00000000
        /*0020*/ 	.short	0x0000
        /*0022*/ 	.short	0x0000
        /*0024*/ 	.byte	0x00, 0xf5, 0x21, 0x00


	//----- nvinfo : EIATTR_SPARSE_MMA_MASK
	.align		4
.L_11:
        /*0028*/ 	.byte	0x03, 0x50
        /*002a*/ 	.short	0x0000


	//----- nvinfo : EIATTR_MAXREG_COUNT
	.align		4
        /*002c*/ 	.byte	0x03, 0x1b
        /*002e*/ 	.short	0x00ff


	//----- nvinfo : EIATTR_MERCURY_ISA_VERSION
	.align		4
        /*0030*/ 	.byte	0x03, 0x5f
        /*0032*/ 	.short	0x0101


	//----- nvinfo : EIATTR_VRC_CTA_INIT_COUNT
	.align		4
        /*0034*/ 	.byte	0x02, 0x4a
	.zero		1
	.zero		1


	//----- nvinfo : EIATTR_EXIT_INSTR_OFFSETS
	.align		4
        /*0038*/ 	.byte	0x04, 0x1c
        /*003a*/ 	.short	(.L_13 - .L_12)


	//   ....[0]....
.L_12:
        /*003c*/ 	.word	0x00000030


	//   ....[1]....
        /*0040*/ 	.word	0x000001c0


	//----- nvinfo : EIATTR_CRS_STACK_SIZE
	.align		4
.L_13:
        /*0044*/ 	.byte	0x04, 0x1e
        /*0046*/ 	.short	(.L_15 - .L_14)
.L_14:
        /*0048*/ 	.word	0x00000000


	//----- nvinfo : EIATTR_CBANK_PARAM_SIZE
	.align		4
.L_15:
        /*004c*/ 	.byte	0x03, 0x19
        /*004e*/ 	.short	0x0010


	//----- nvinfo : EIATTR_PARAM_CBANK
	.align		4
        /*0050*/ 	.byte	0x04, 0x0a
        /*0052*/ 	.short	(.L_17 - .L_16)
	.align		4
.L_16:
        /*0054*/ 	.word	index@(.nv.constant0._Z9cudaFunctPfS_)
        /*0058*/ 	.short	0x0380
        /*005a*/ 	.short	0x0010


	//----- nvinfo : EIATTR_SW_WAR
	.align		4
.L_17:
        /*005c*/ 	.byte	0x04, 0x36
        /*005e*/ 	.short	(.L_19 - .L_18)
.L_18:
        /*0060*/ 	.word	0x00000008
.L_19:


//--------------------- .nv.callgraph             --------------------------
	.section	.nv.callgraph,"",@"SHT_CUDA_CALLGRAPH"
	.align	4
	.sectionentsize	8
	.align		4
        /*0000*/ 	.word	0x00000000
	.align		4
        /*0004*/ 	.word	0xffffffff
	.align		4
        /*0008*/ 	.word	0x00000000
	.align		4
        /*000c*/ 	.word	0xfffffffe
	.align		4
        /*0010*/ 	.word	0x00000000
	.align		4
        /*0014*/ 	.word	0xfffffffd
	.align		4
        /*0018*/ 	.word	0x00000000
	.align		4
        /*001c*/ 	.word	0xfffffffc


//--------------------- .text._Z9cudaFunctPfS_    --------------------------
	.section	.text._Z9cudaFunctPfS_,"ax",@progbits
	.align	128
        .global         _Z9cudaFunctPfS_
        .type           _Z9cudaFunctPfS_,@function
        .size           _Z9cudaFunctPfS_,(.L_x_2 - _Z9cudaFunctPfS_)
        .other          _Z9cudaFunctPfS_,@"STO_CUDA_ENTRY STV_DEFAULT"
_Z9cudaFunctPfS_:
.text._Z9cudaFunctPfS_:
[----:B------:R-:W-:Y:S01]  /*0000*/  LDC R1, c[0x0][0x37c] ;  /* 0x0000df00ff017b82 */ /* 0x000fe20000000800 */
[----:B------:R-:W0:Y:S02]  /*0010*/  S2R R7, SR_TID.X ;  /* 0x0000000000077919 */ /* 0x000e240000002100 */
[----:B0-----:R-:W-:-:S13]  /*0020*/  ISETP.GT.U32.AND P0, PT, R7, 0x13, PT ;  /* 0x000000130700780c */ /* 0x001fda0003f04070 */
[----:B------:R-:W-:Y:S05]  /*0030*/  @P0 EXIT ;  /* 0x000000000000094d */ /* 0x000fea0003800000 */
[----:B------:R-:W0:Y:S01]  /*0040*/  LDC.64 R2, c[0x0][0x388] ;  /* 0x0000e200ff027b82 */ /* 0x000e220000000a00 */
[----:B------:R-:W1:Y:S07]  /*0050*/  LDCU.64 UR4, c[0x0][0x358] ;  /* 0x00006b00ff0477ac */ /* 0x000e6e0008000a00 */
[----:B------:R-:W2:Y:S01]  /*0060*/  LDC.64 R4, c[0x0][0x380] ;  /* 0x0000e000ff047b82 */ /* 0x000ea20000000a00 */
[----:B0-----:R-:W-:-:S04]  /*0070*/  IMAD.WIDE.U32 R2, R7, 0x4, R2 ;  /* 0x0000000407027825 */ /* 0x001fc800078e0002 */
[----:B------:R-:W-:Y:S01]  /*0080*/  IMAD.MOV.U32 R6, RZ, RZ, R2 ;  /* 0x000000ffff067224 */ /* 0x000fe200078e0002 */
[----:B------:R-:W-:Y:S01]  /*0090*/  MOV R13, R3 ;  /* 0x00000003000d7202 */ /* 0x000fe20000000f00 */
[----:B--2---:R-:W-:-:S04]  /*00a0*/  IMAD.WIDE.U32 R4, R7, 0x4, R4 ;  /* 0x0000000407047825 */ /* 0x004fc800078e0004 */
[----:B------:R-:W-:Y:S01]  /*00b0*/  IMAD.MOV.U32 R0, RZ, RZ, R4 ;  /* 0x000000ffff007224 */ /* 0x000fe200078e0004 */
[----:B-1----:R-:W-:-:S07]  /*00c0*/  MOV R11, R5 ;  /* 0x00000005000b7202 */ /* 0x002fce0000000f00 */
.L_x_0:
[----:B------:R-:W-:Y:S01]  /*00d0*/  IMAD.MOV.U32 R2, RZ, RZ, R0 ;  /* 0x000000ffff027224 */ /* 0x000fe200078e0000 */
[----:B------:R-:W-:-:S05]  /*00e0*/  MOV R3, R11 ;  /* 0x0000000b00037202 */ /* 0x000fca0000000f00 */
[----:B------:R-:W2:Y:S04]  /*00f0*/  LDG.E R0, desc[UR4][R2.64] ;  /* 0x0000000402007981 */ /* 0x000ea8000c1e1900 */
[----:B0-----:R-:W2:Y:S01]  /*0100*/  LDG.E R5, desc[UR4][R2.64+-0x4] ;  /* 0xfffffc0402057981 */ /* 0x001ea2000c1e1900 */
[----:B------:R-:W-:Y:S01]  /*0110*/  IMAD.MOV.U32 R4, RZ, RZ, R6 ;  /* 0x000000ffff047224 */ /* 0x000fe200078e0006 */
[C---:B------:R-:W-:Y:S01]  /*0120*/  ISETP.GE.U32.AND P0, PT, R7.reuse, 0xa, PT ;  /* 0x0000000a0700780c */ /* 0x040fe20003f06070 */
[----:B------:R-:W-:Y:S01]  /*0130*/  VIADD R7, R7, 0xa ;  /* 0x0000000a07077836 */ /* 0x000fe20000000000 */
[----:B------:R-:W-:Y:S01]  /*0140*/  IADD3 R6, P1, PT, R6, 0x28, RZ ;  /* 0x0000002806067810 */ /* 0x000fe20007f3e0ff */
[----:B--2---:R-:W-:Y:S01]  /*0150*/  FADD R9, R0, -R5 ;  /* 0x8000000500097221 */ /* 0x004fe20000000000 */
[----:B------:R-:W-:-:S03]  /*0160*/  MOV R5, R13 ;  /* 0x0000000d00057202 */ /* 0x000fc60000000f00 */
[----:B------:R-:W-:Y:S01]  /*0170*/  IMAD.X R13, RZ, RZ, R13, P1 ;  /* 0x000000ffff0d7224 */ /* 0x000fe200008e060d */
[----:B------:R-:W-:Y:S01]  /*0180*/  IADD3 R0, P2, PT, R2, 0x28, RZ ;  /* 0x0000002802007810 */ /* 0x000fe20007f5e0ff */
[----:B------:R0:W-:Y:S03]  /*0190*/  STG.E desc[UR4][R4.64], R9 ;  /* 0x0000000904007986 */ /* 0x0001e6000c101904 */
[----:B------:R-:W-:Y:S01]  /*01a0*/  IADD3.X R11, PT, PT, RZ, R3, RZ, P2, !PT ;  /* 0x00000003ff0b7210 */ /* 0x000fe200017fe4ff */
[----:B------:R-:W-:Y:S08]  /*01b0*/  @!P0 BRA `(.L_x_0) ;  /* 0xfffffffc00c48947 */ /* 0x000ff0000383ffff */
[----:B------:R-:W-:Y:S05]  /*01c0*/  EXIT ;  /* 0x000000000000794d */ /* 0x000fea0003800000 */
.L_x_1:
[----:B------:R-:W-:-:S00]  /*01d0*/  BRA `(.L_x_1) ;  /* 0xfffffffc00fc7947 */ /* 0x000fc0000383ffff */
[----:B------:R-:W-:-:S00]  /*01e0*/  NOP ;  /* 0x0000000000007918 */ /* 0x000fc00000000000 */
        /* <DEDUP_REMOVED lines=9> */
.L_x_2:


//--------------------- .nv.shared.reserved.0     --------------------------
	.section	.nv.shared.reserved.0,"aw",@nobits
	.weak		__nv_reservedSMEM_offset_0_alias
	.size		__nv_reservedSMEM_offset_0_alias, 0, 64
	.other		__nv_reservedSMEM_offset_0_alias,@"STO_CUDA_RESERVED_SHARED STV_DEFAULT"
__nv_reservedSMEM_offset_0_alias:
	.zero		0
	.zero		64


//--------------------- .nv.constant0._Z9cudaFunctPfS_ --------------------------
	.section	.nv.constant0._Z9cudaFunctPfS_,"a",@progbits
	.sectionflags	@""
	.align	4
.nv.constant0._Z9cudaFunctPfS_:
	.zero		912


//--------------------- SYMBOLS --------------------------

	.type		.nv.reservedSmem.offset0,@object
	.size		.nv.reservedSmem.offset0,0x4
